//
// Generated by NVIDIA NVVM Compiler
//
// Compiler Build ID: CL-36424714
// Cuda compilation tools, release 13.0, V13.0.88
// Based on NVVM 20.0.0
//

.version 9.0
.target sm_100
.address_size 64

	// .globl	_ZN3cub18CUB_300001_SM_10006detail11EmptyKernelIvEEvv
.global .align 1 .b8 _ZN41_INTERNAL_81af956e_4_k_cu_bcaa6c9e_2077214cuda3std3__45__cpo5beginE[1];
.global .align 1 .b8 _ZN41_INTERNAL_81af956e_4_k_cu_bcaa6c9e_2077214cuda3std3__45__cpo3endE[1];
.global .align 1 .b8 _ZN41_INTERNAL_81af956e_4_k_cu_bcaa6c9e_2077214cuda3std3__45__cpo6cbeginE[1];
.global .align 1 .b8 _ZN41_INTERNAL_81af956e_4_k_cu_bcaa6c9e_2077214cuda3std3__45__cpo4cendE[1];
.global .align 1 .b8 _ZN41_INTERNAL_81af956e_4_k_cu_bcaa6c9e_2077214cuda3std3__45__cpo6rbeginE[1];
.global .align 1 .b8 _ZN41_INTERNAL_81af956e_4_k_cu_bcaa6c9e_2077214cuda3std3__45__cpo4rendE[1];
.global .align 1 .b8 _ZN41_INTERNAL_81af956e_4_k_cu_bcaa6c9e_2077214cuda3std3__45__cpo7crbeginE[1];
.global .align 1 .b8 _ZN41_INTERNAL_81af956e_4_k_cu_bcaa6c9e_2077214cuda3std3__45__cpo5crendE[1];
.global .align 1 .b8 _ZN41_INTERNAL_81af956e_4_k_cu_bcaa6c9e_2077214cuda3std3__443_GLOBAL__N__81af956e_4_k_cu_bcaa6c9e_2077216ignoreE[1];
.global .align 1 .b8 _ZN41_INTERNAL_81af956e_4_k_cu_bcaa6c9e_2077214cuda3std3__419piecewise_constructE[1];
.global .align 1 .b8 _ZN41_INTERNAL_81af956e_4_k_cu_bcaa6c9e_2077214cuda3std3__48in_placeE[1];
.global .align 1 .b8 _ZN41_INTERNAL_81af956e_4_k_cu_bcaa6c9e_2077214cuda3std3__420unreachable_sentinelE[1];
.global .align 1 .b8 _ZN41_INTERNAL_81af956e_4_k_cu_bcaa6c9e_2077214cuda3std3__47nulloptE[1];
.global .align 1 .b8 _ZN41_INTERNAL_81af956e_4_k_cu_bcaa6c9e_2077214cuda3std3__48unexpectE[1];
.global .align 1 .b8 _ZN41_INTERNAL_81af956e_4_k_cu_bcaa6c9e_2077214cuda3std6ranges3__45__cpo4swapE[1];
.global .align 1 .b8 _ZN41_INTERNAL_81af956e_4_k_cu_bcaa6c9e_2077214cuda3std6ranges3__45__cpo9iter_moveE[1];
.global .align 1 .b8 _ZN41_INTERNAL_81af956e_4_k_cu_bcaa6c9e_2077214cuda3std6ranges3__45__cpo5beginE[1];
.global .align 1 .b8 _ZN41_INTERNAL_81af956e_4_k_cu_bcaa6c9e_2077214cuda3std6ranges3__45__cpo3endE[1];
.global .align 1 .b8 _ZN41_INTERNAL_81af956e_4_k_cu_bcaa6c9e_2077214cuda3std6ranges3__45__cpo6cbeginE[1];
.global .align 1 .b8 _ZN41_INTERNAL_81af956e_4_k_cu_bcaa6c9e_2077214cuda3std6ranges3__45__cpo4cendE[1];
.global .align 1 .b8 _ZN41_INTERNAL_81af956e_4_k_cu_bcaa6c9e_2077214cuda3std6ranges3__45__cpo7advanceE[1];
.global .align 1 .b8 _ZN41_INTERNAL_81af956e_4_k_cu_bcaa6c9e_2077214cuda3std6ranges3__45__cpo9iter_swapE[1];
.global .align 1 .b8 _ZN41_INTERNAL_81af956e_4_k_cu_bcaa6c9e_2077214cuda3std6ranges3__45__cpo4nextE[1];
.global .align 1 .b8 _ZN41_INTERNAL_81af956e_4_k_cu_bcaa6c9e_2077214cuda3std6ranges3__45__cpo4prevE[1];
.global .align 1 .b8 _ZN41_INTERNAL_81af956e_4_k_cu_bcaa6c9e_2077214cuda3std6ranges3__45__cpo4dataE[1];
.global .align 1 .b8 _ZN41_INTERNAL_81af956e_4_k_cu_bcaa6c9e_2077214cuda3std6ranges3__45__cpo5cdataE[1];
.global .align 1 .b8 _ZN41_INTERNAL_81af956e_4_k_cu_bcaa6c9e_2077214cuda3std6ranges3__45__cpo4sizeE[1];
.global .align 1 .b8 _ZN41_INTERNAL_81af956e_4_k_cu_bcaa6c9e_2077214cuda3std6ranges3__45__cpo5ssizeE[1];
.global .align 1 .b8 _ZN41_INTERNAL_81af956e_4_k_cu_bcaa6c9e_2077214cuda3std6ranges3__45__cpo8distanceE[1];
.global .align 1 .b8 _ZN41_INTERNAL_81af956e_4_k_cu_bcaa6c9e_2077216thrust24THRUST_300001_SM_1000_NS8cuda_cub3parE[1];
.global .align 1 .b8 _ZN41_INTERNAL_81af956e_4_k_cu_bcaa6c9e_2077216thrust24THRUST_300001_SM_1000_NS8cuda_cub10par_nosyncE[1];
.global .align 1 .b8 _ZN41_INTERNAL_81af956e_4_k_cu_bcaa6c9e_2077216thrust24THRUST_300001_SM_1000_NS6system6detail10sequential3seqE[1];
.global .align 1 .b8 _ZN41_INTERNAL_81af956e_4_k_cu_bcaa6c9e_2077216thrust24THRUST_300001_SM_1000_NS12placeholders2_1E[1];
.global .align 1 .b8 _ZN41_INTERNAL_81af956e_4_k_cu_bcaa6c9e_2077216thrust24THRUST_300001_SM_1000_NS12placeholders2_2E[1];
.global .align 1 .b8 _ZN41_INTERNAL_81af956e_4_k_cu_bcaa6c9e_2077216thrust24THRUST_300001_SM_1000_NS12placeholders2_3E[1];
.global .align 1 .b8 _ZN41_INTERNAL_81af956e_4_k_cu_bcaa6c9e_2077216thrust24THRUST_300001_SM_1000_NS12placeholders2_4E[1];
.global .align 1 .b8 _ZN41_INTERNAL_81af956e_4_k_cu_bcaa6c9e_2077216thrust24THRUST_300001_SM_1000_NS12placeholders2_5E[1];
.global .align 1 .b8 _ZN41_INTERNAL_81af956e_4_k_cu_bcaa6c9e_2077216thrust24THRUST_300001_SM_1000_NS12placeholders2_6E[1];
.global .align 1 .b8 _ZN41_INTERNAL_81af956e_4_k_cu_bcaa6c9e_2077216thrust24THRUST_300001_SM_1000_NS12placeholders2_7E[1];
.global .align 1 .b8 _ZN41_INTERNAL_81af956e_4_k_cu_bcaa6c9e_2077216thrust24THRUST_300001_SM_1000_NS12placeholders2_8E[1];
.global .align 1 .b8 _ZN41_INTERNAL_81af956e_4_k_cu_bcaa6c9e_2077216thrust24THRUST_300001_SM_1000_NS12placeholders2_9E[1];
.global .align 1 .b8 _ZN41_INTERNAL_81af956e_4_k_cu_bcaa6c9e_2077216thrust24THRUST_300001_SM_1000_NS12placeholders3_10E[1];
.global .align 1 .b8 _ZN41_INTERNAL_81af956e_4_k_cu_bcaa6c9e_2077216thrust24THRUST_300001_SM_1000_NS3seqE[1];

.visible .entry _ZN3cub18CUB_300001_SM_10006detail11EmptyKernelIvEEvv()
{


	ret;

}


// ===== COMPILED SASS (sm_100) =====

	.target	sm_100

	.elftype	@"ET_EXEC"


//--------------------- .note.nv.tkinfo           --------------------------
	.section	.note.nv.tkinfo,"",@"SHT_NOTE"
	.sectionflags	@"SHF_NOTE_NV_TKINFO"
	.tkinfo
        /*0018*/ 	.word	0x00000002
        /*0030*/ 	.string	""
        /*0030*/ 	.string	"ptxas"
        /*0030*/ 	.string	"Cuda compilation tools, release 13.0, V13.0.88"
        /*0030*/ 	.string	"Build cuda_13.0.r13.0/compiler.36424714_0"
        /*0030*/ 	.string	"-arch sm_100 -m 64 "



//--------------------- .note.nv.cuinfo           --------------------------
	.section	.note.nv.cuinfo,"",@"SHT_NOTE"
	.sectionflags	@"SHF_NOTE_NV_CUINFO"
        /*0018*/ 	.short	0x0002
        /*001a*/ 	.short	0x0064
        /*001c*/ 	.short	0x0082
	.zero		2


//--------------------- .nv.info                  --------------------------
	.section	.nv.info,"",@"SHT_CUDA_INFO"
	.align	4


	//----- nvinfo : EIATTR_REGCOUNT
	.align		4
        /*0000*/ 	.byte	0x04, 0x2f
        /*0002*/ 	.short	(.L_44 - .L_43)
	.align		4
.L_43:
        /*0004*/ 	.word	index@(_ZN3cub18CUB_300001_SM_10006detail11EmptyKernelIvEEvv)
        /*0008*/ 	.word	0x00000004


	//----- nvinfo : EIATTR_FRAME_SIZE
	.align		4
.L_44:
        /*000c*/ 	.byte	0x04, 0x11
        /*000e*/ 	.short	(.L_46 - .L_45)
	.align		4
.L_45:
        /*0010*/ 	.word	index@(_ZN3cub18CUB_300001_SM_10006detail11EmptyKernelIvEEvv)
        /*0014*/ 	.word	0x00000000


	//----- nvinfo : EIATTR_MIN_STACK_SIZE
	.align		4
.L_46:
        /*0018*/ 	.byte	0x04, 0x12
        /*001a*/ 	.short	(.L_48 - .L_47)
	.align		4
.L_47:
        /*001c*/ 	.word	index@(_ZN3cub18CUB_300001_SM_10006detail11EmptyKernelIvEEvv)
        /*0020*/ 	.word	0x00000000
.L_48:


//--------------------- .nv.compat                --------------------------
	.section	.nv.compat,"",@"SHT_CUDA_COMPAT_INFO"
	.align	4
        /*0000*/ 	.byte	0x02, 0x09, 0x00, 0x00, 0x02, 0x02, 0x01, 0x00, 0x02, 0x05, 0x05, 0x00, 0x03, 0x07, 0x01, 0x01
        /*0010*/ 	.byte	0x02, 0x03, 0x00, 0x00, 0x02, 0x06, 0x01, 0x00, 0x04, 0x0b, 0x08, 0x00, 0x09, 0x00, 0x00, 0x00
        /*0020*/ 	.byte	0x00, 0x00, 0x00, 0x00


//--------------------- .nv.info._ZN3cub18CUB_300001_SM_10006detail11EmptyKernelIvEEvv --------------------------
	.section	.nv.info._ZN3cub18CUB_300001_SM_10006detail11EmptyKernelIvEEvv,"",@"SHT_CUDA_INFO"
	.sectionflags	@""
	.align	4


	//----- nvinfo : EIATTR_CUDA_API_VERSION
	.align		4
        /*0000*/ 	.byte	0x04, 0x37
        /*0002*/ 	.short	(.L_50 - .L_49)
.L_49:
        /*0004*/ 	.word	0x00000082


	//----- nvinfo : EIATTR_SPARSE_MMA_MASK
	.align		4
.L_50:
        /*0008*/ 	.byte	0x03, 0x50
        /*000a*/ 	.short	0x0000


	//----- nvinfo : EIATTR_MAXREG_COUNT
	.align		4
        /*000c*/ 	.byte	0x03, 0x1b
        /*000e*/ 	.short	0x00ff


	//----- nvinfo : EIATTR_MERCURY_ISA_VERSION
	.align		4
        /*0010*/ 	.byte	0x03, 0x5f
        /*0012*/ 	.short	0x0101


	//----- nvinfo : EIATTR_VRC_CTA_INIT_COUNT
	.align		4
        /*0014*/ 	.byte	0x02, 0x4a
	.zero		1
	.zero		1


	//----- nvinfo : EIATTR_EXIT_INSTR_OFFSETS
	.align		4
        /*0018*/ 	.byte	0x04, 0x1c
        /*001a*/ 	.short	(.L_52 - .L_51)


	//   ....[0]....
.L_51:
        /*001c*/ 	.word	0x00000010


	//----- nvinfo : EIATTR_SW_WAR
	.align		4
.L_52:
        /*0020*/ 	.byte	0x04, 0x36
        /*0022*/ 	.short	(.L_54 - .L_53)
.L_53:
        /*0024*/ 	.word	0x00000008
.L_54:


//--------------------- .nv.callgraph             --------------------------
	.section	.nv.callgraph,"",@"SHT_CUDA_CALLGRAPH"
	.align	4
	.sectionentsize	8
	.align		4
        /*0000*/ 	.word	0x00000000
	.align		4
        /*0004*/ 	.word	0xffffffff
	.align		4
        /*0008*/ 	.word	0x00000000
	.align		4
        /*000c*/ 	.word	0xfffffffe
	.align		4
        /*0010*/ 	.word	0x00000000
	.align		4
        /*0014*/ 	.word	0xfffffffd
	.align		4
        /*0018*/ 	.word	0x00000000
	.align		4
        /*001c*/ 	.word	0xfffffffc


//--------------------- .nv.constant4             --------------------------
	.section	.nv.constant4,"a",@progbits
	.align	8
	.align		8
.nv.constant4:
        /*0000*/ 	.dword	_ZN41_INTERNAL_81af956e_4_k_cu_bcaa6c9e_2080874cuda3std3__45__cpo5beginE
	.align		8
        /*0008*/ 	.dword	_ZN41_INTERNAL_81af956e_4_k_cu_bcaa6c9e_2080874cuda3std3__45__cpo3endE
	.align		8
        /*0010*/ 	.dword	_ZN41_INTERNAL_81af956e_4_k_cu_bcaa6c9e_2080874cuda3std3__45__cpo6cbeginE
	.align		8
        /*0018*/ 	.dword	_ZN41_INTERNAL_81af956e_4_k_cu_bcaa6c9e_2080874cuda3std3__45__cpo4cendE
	.align		8
        /*0020*/ 	.dword	_ZN41_INTERNAL_81af956e_4_k_cu_bcaa6c9e_2080874cuda3std3__45__cpo6rbeginE
	.align		8
        /*0028*/ 	.dword	_ZN41_INTERNAL_81af956e_4_k_cu_bcaa6c9e_2080874cuda3std3__45__cpo4rendE
	.align		8
        /*0030*/ 	.dword	_ZN41_INTERNAL_81af956e_4_k_cu_bcaa6c9e_2080874cuda3std3__45__cpo7crbeginE
	.align		8
        /*0038*/ 	.dword	_ZN41_INTERNAL_81af956e_4_k_cu_bcaa6c9e_2080874cuda3std3__45__cpo5crendE
	.align		8
        /*0040*/ 	.dword	_ZN41_INTERNAL_81af956e_4_k_cu_bcaa6c9e_2080874cuda3std3__443_GLOBAL__N__81af956e_4_k_cu_bcaa6c9e_2080876ignoreE
	.align		8
        /*0048*/ 	.dword	_ZN41_INTERNAL_81af956e_4_k_cu_bcaa6c9e_2080874cuda3std3__419piecewise_constructE
	.align		8
        /*0050*/ 	.dword	_ZN41_INTERNAL_81af956e_4_k_cu_bcaa6c9e_2080874cuda3std3__48in_placeE
	.align		8
        /*0058*/ 	.dword	_ZN41_INTERNAL_81af956e_4_k_cu_bcaa6c9e_2080874cuda3std3__420unreachable_sentinelE
	.align		8
        /*0060*/ 	.dword	_ZN41_INTERNAL_81af956e_4_k_cu_bcaa6c9e_2080874cuda3std3__47nulloptE
	.align		8
        /*0068*/ 	.dword	_ZN41_INTERNAL_81af956e_4_k_cu_bcaa6c9e_2080874cuda3std3__48unexpectE
	.align		8
        /*0070*/ 	.dword	_ZN41_INTERNAL_81af956e_4_k_cu_bcaa6c9e_2080874cuda3std6ranges3__45__cpo4swapE
	.align		8
        /*0078*/ 	.dword	_ZN41_INTERNAL_81af956e_4_k_cu_bcaa6c9e_2080874cuda3std6ranges3__45__cpo9iter_moveE
	.align		8
        /*0080*/ 	.dword	_ZN41_INTERNAL_81af956e_4_k_cu_bcaa6c9e_2080874cuda3std6ranges3__45__cpo5beginE
	.align		8
        /*0088*/ 	.dword	_ZN41_INTERNAL_81af956e_4_k_cu_bcaa6c9e_2080874cuda3std6ranges3__45__cpo3endE
	.align		8
        /*0090*/ 	.dword	_ZN41_INTERNAL_81af956e_4_k_cu_bcaa6c9e_2080874cuda3std6ranges3__45__cpo6cbeginE
	.align		8
        /*0098*/ 	.dword	_ZN41_INTERNAL_81af956e_4_k_cu_bcaa6c9e_2080874cuda3std6ranges3__45__cpo4cendE
	.align		8
        /*00a0*/ 	.dword	_ZN41_INTERNAL_81af956e_4_k_cu_bcaa6c9e_2080874cuda3std6ranges3__45__cpo7advanceE
	.align		8
        /*00a8*/ 	.dword	_ZN41_INTERNAL_81af956e_4_k_cu_bcaa6c9e_2080874cuda3std6ranges3__45__cpo9iter_swapE
	.align		8
        /*00b0*/ 	.dword	_ZN41_INTERNAL_81af956e_4_k_cu_bcaa6c9e_2080874cuda3std6ranges3__45__cpo4nextE
	.align		8
        /*00b8*/ 	.dword	_ZN41_INTERNAL_81af956e_4_k_cu_bcaa6c9e_2080874cuda3std6ranges3__45__cpo4prevE
	.align		8
        /*00c0*/ 	.dword	_ZN41_INTERNAL_81af956e_4_k_cu_bcaa6c9e_2080874cuda3std6ranges3__45__cpo4dataE
	.align		8
        /*00c8*/ 	.dword	_ZN41_INTERNAL_81af956e_4_k_cu_bcaa6c9e_2080874cuda3std6ranges3__45__cpo5cdataE
	.align		8
        /*00d0*/ 	.dword	_ZN41_INTERNAL_81af956e_4_k_cu_bcaa6c9e_2080874cuda3std6ranges3__45__cpo4sizeE
	.align		8
        /*00d8*/ 	.dword	_ZN41_INTERNAL_81af956e_4_k_cu_bcaa6c9e_2080874cuda3std6ranges3__45__cpo5ssizeE
	.align		8
        /*00e0*/ 	.dword	_ZN41_INTERNAL_81af956e_4_k_cu_bcaa6c9e_2080874cuda3std6ranges3__45__cpo8distanceE
	.align		8
        /*00e8*/ 	.dword	_ZN41_INTERNAL_81af956e_4_k_cu_bcaa6c9e_2080876thrust24THRUST_300001_SM_1000_NS8cuda_cub3parE
	.align		8
        /*00f0*/ 	.dword	_ZN41_INTERNAL_81af956e_4_k_cu_bcaa6c9e_2080876thrust24THRUST_300001_SM_1000_NS8cuda_cub10par_nosyncE
	.align		8
        /*00f8*/ 	.dword	_ZN41_INTERNAL_81af956e_4_k_cu_bcaa6c9e_2080876thrust24THRUST_300001_SM_1000_NS6system6detail10sequential3seqE
	.align		8
        /*0100*/ 	.dword	_ZN41_INTERNAL_81af956e_4_k_cu_bcaa6c9e_2080876thrust24THRUST_300001_SM_1000_NS12placeholders2_1E
	.align		8
        /*0108*/ 	.dword	_ZN41_INTERNAL_81af956e_4_k_cu_bcaa6c9e_2080876thrust24THRUST_300001_SM_1000_NS12placeholders2_2E
	.align		8
        /*0110*/ 	.dword	_ZN41_INTERNAL_81af956e_4_k_cu_bcaa6c9e_2080876thrust24THRUST_300001_SM_1000_NS12placeholders2_3E
	.align		8
        /*0118*/ 	.dword	_ZN41_INTERNAL_81af956e_4_k_cu_bcaa6c9e_2080876thrust24THRUST_300001_SM_1000_NS12placeholders2_4E
	.align		8
        /*0120*/ 	.dword	_ZN41_INTERNAL_81af956e_4_k_cu_bcaa6c9e_2080876thrust24THRUST_300001_SM_1000_NS12placeholders2_5E
	.align		8
        /*0128*/ 	.dword	_ZN41_INTERNAL_81af956e_4_k_cu_bcaa6c9e_2080876thrust24THRUST_300001_SM_1000_NS12placeholders2_6E
	.align		8
        /*0130*/ 	.dword	_ZN41_INTERNAL_81af956e_4_k_cu_bcaa6c9e_2080876thrust24THRUST_300001_SM_1000_NS12placeholders2_7E
	.align		8
        /*0138*/ 	.dword	_ZN41_INTERNAL_81af956e_4_k_cu_bcaa6c9e_2080876thrust24THRUST_300001_SM_1000_NS12placeholders2_8E
	.align		8
        /*0140*/ 	.dword	_ZN41_INTERNAL_81af956e_4_k_cu_bcaa6c9e_2080876thrust24THRUST_300001_SM_1000_NS12placeholders2_9E
	.align		8
        /*0148*/ 	.dword	_ZN41_INTERNAL_81af956e_4_k_cu_bcaa6c9e_2080876thrust24THRUST_300001_SM_1000_NS12placeholders3_10E
	.align		8
        /*0150*/ 	.dword	_ZN41_INTERNAL_81af956e_4_k_cu_bcaa6c9e_2080876thrust24THRUST_300001_SM_1000_NS3seqE


//--------------------- .text._ZN3cub18CUB_300001_SM_10006detail11EmptyKernelIvEEvv --------------------------
	.section	.text._ZN3cub18CUB_300001_SM_10006detail11EmptyKernelIvEEvv,"ax",@progbits
	.align	128
        .global         _ZN3cub18CUB_300001_SM_10006detail11EmptyKernelIvEEvv
        .type           _ZN3cub18CUB_300001_SM_10006detail11EmptyKernelIvEEvv,@function
        .size           _ZN3cub18CUB_300001_SM_10006detail11EmptyKernelIvEEvv,(.L_x_1 - _ZN3cub18CUB_300001_SM_10006detail11EmptyKernelIvEEvv)
        .other          _ZN3cub18CUB_300001_SM_10006detail11EmptyKernelIvEEvv,@"STO_CUDA_ENTRY STV_DEFAULT"
_ZN3cub18CUB_300001_SM_10006detail11EmptyKernelIvEEvv:
.text._ZN3cub18CUB_300001_SM_10006detail11EmptyKernelIvEEvv:
[----:B------:R-:W-:Y:S01]  /*0000*/  LDC R1, c[0x0][0x37c] ;  /* 0x0000df00ff017b82 */ /* 0x000fe20000000800 */
[----:B------:R-:W-:Y:S05]  /*0010*/  EXIT ;  /* 0x000000000000794d */ /* 0x000fea0003800000 */
.L_x_0:
[----:B------:R-:W-:-:S00]  /*0020*/  BRA `(.L_x_0) ;  /* 0xfffffffc00fc7947 */ /* 0x000fc0000383ffff */
[----:B------:R-:W-:-:S00]  /*0030*/  NOP ;  /* 0x0000000000007918 */ /* 0x000fc00000000000 */
        /* <DEDUP_REMOVED lines=12> */
.L_x_1:


//--------------------- .nv.shared.reserved.0     --------------------------
	.section	.nv.shared.reserved.0,"aw",@nobits
	.weak		__nv_reservedSMEM_offset_0_alias
	.size		__nv_reservedSMEM_offset_0_alias, 0, 64
	.other		__nv_reservedSMEM_offset_0_alias,@"STO_CUDA_RESERVED_SHARED STV_DEFAULT"
__nv_reservedSMEM_offset_0_alias:
	.zero		0
	.zero		64


//--------------------- .nv.global                --------------------------
	.section	.nv.global,"aw",@nobits
.nv.global:
	.type		_ZN41_INTERNAL_81af956e_4_k_cu_bcaa6c9e_2080876thrust24THRUST_300001_SM_1000_NS3seqE,@object
	.size		_ZN41_INTERNAL_81af956e_4_k_cu_bcaa6c9e_2080876thrust24THRUST_300001_SM_1000_NS3seqE,(_ZN41_INTERNAL_81af956e_4_k_cu_bcaa6c9e_2080874cuda3std3__48in_placeE - _ZN41_INTERNAL_81af956e_4_k_cu_bcaa6c9e_2080876thrust24THRUST_300001_SM_1000_NS3seqE)
_ZN41_INTERNAL_81af956e_4_k_cu_bcaa6c9e_2080876thrust24THRUST_300001_SM_1000_NS3seqE:
	.zero		1
	.type		_ZN41_INTERNAL_81af956e_4_k_cu_bcaa6c9e_2080874cuda3std3__48in_placeE,@object
	.size		_ZN41_INTERNAL_81af956e_4_k_cu_bcaa6c9e_2080874cuda3std3__48in_placeE,(_ZN41_INTERNAL_81af956e_4_k_cu_bcaa6c9e_2080874cuda3std6ranges3__45__cpo4sizeE - _ZN41_INTERNAL_81af956e_4_k_cu_bcaa6c9e_2080874cuda3std3__48in_placeE)
_ZN41_INTERNAL_81af956e_4_k_cu_bcaa6c9e_2080874cuda3std3__48in_placeE:
	.zero		1
	.type		_ZN41_INTERNAL_81af956e_4_k_cu_bcaa6c9e_2080874cuda3std6ranges3__45__cpo4sizeE,@object
	.size		_ZN41_INTERNAL_81af956e_4_k_cu_bcaa6c9e_2080874cuda3std6ranges3__45__cpo4sizeE,(_ZN41_INTERNAL_81af956e_4_k_cu_bcaa6c9e_2080876thrust24THRUST_300001_SM_1000_NS12placeholders2_3E - _ZN41_INTERNAL_81af956e_4_k_cu_bcaa6c9e_2080874cuda3std6ranges3__45__cpo4sizeE)
_ZN41_INTERNAL_81af956e_4_k_cu_bcaa6c9e_2080874cuda3std6ranges3__45__cpo4sizeE:
	.zero		1
	.type		_ZN41_INTERNAL_81af956e_4_k_cu_bcaa6c9e_2080876thrust24THRUST_300001_SM_1000_NS12placeholders2_3E,@object
	.size		_ZN41_INTERNAL_81af956e_4_k_cu_bcaa6c9e_2080876thrust24THRUST_300001_SM_1000_NS12placeholders2_3E,(_ZN41_INTERNAL_81af956e_4_k_cu_bcaa6c9e_2080874cuda3std3__45__cpo6cbeginE - _ZN41_INTERNAL_81af956e_4_k_cu_bcaa6c9e_2080876thrust24THRUST_300001_SM_1000_NS12placeholders2_3E)
_ZN41_INTERNAL_81af956e_4_k_cu_bcaa6c9e_2080876thrust24THRUST_300001_SM_1000_NS12placeholders2_3E:
	.zero		1
	.type		_ZN41_INTERNAL_81af956e_4_k_cu_bcaa6c9e_2080874cuda3std3__45__cpo6cbeginE,@object
	.size		_ZN41_INTERNAL_81af956e_4_k_cu_bcaa6c9e_2080874cuda3std3__45__cpo6cbeginE,(_ZN41_INTERNAL_81af956e_4_k_cu_bcaa6c9e_2080874cuda3std6ranges3__45__cpo6cbeginE - _ZN41_INTERNAL_81af956e_4_k_cu_bcaa6c9e_2080874cuda3std3__45__cpo6cbeginE)
_ZN41_INTERNAL_81af956e_4_k_cu_bcaa6c9e_2080874cuda3std3__45__cpo6cbeginE:
	.zero		1
	.type		_ZN41_INTERNAL_81af956e_4_k_cu_bcaa6c9e_2080874cuda3std6ranges3__45__cpo6cbeginE,@object
	.size		_ZN41_INTERNAL_81af956e_4_k_cu_bcaa6c9e_2080874cuda3std6ranges3__45__cpo6cbeginE,(_ZN41_INTERNAL_81af956e_4_k_cu_bcaa6c9e_2080876thrust24THRUST_300001_SM_1000_NS12placeholders2_7E - _ZN41_INTERNAL_81af956e_4_k_cu_bcaa6c9e_2080874cuda3std6ranges3__45__cpo6cbeginE)
_ZN41_INTERNAL_81af956e_4_k_cu_bcaa6c9e_2080874cuda3std6ranges3__45__cpo6cbeginE:
	.zero		1
	.type		_ZN41_INTERNAL_81af956e_4_k_cu_bcaa6c9e_2080876thrust24THRUST_300001_SM_1000_NS12placeholders2_7E,@object
	.size		_ZN41_INTERNAL_81af956e_4_k_cu_bcaa6c9e_2080876thrust24THRUST_300001_SM_1000_NS12placeholders2_7E,(_ZN41_INTERNAL_81af956e_4_k_cu_bcaa6c9e_2080874cuda3std3__45__cpo7crbeginE - _ZN41_INTERNAL_81af956e_4_k_cu_bcaa6c9e_2080876thrust24THRUST_300001_SM_1000_NS12placeholders2_7E)
_ZN41_INTERNAL_81af956e_4_k_cu_bcaa6c9e_2080876thrust24THRUST_300001_SM_1000_NS12placeholders2_7E:
	.zero		1
	.type		_ZN41_INTERNAL_81af956e_4_k_cu_bcaa6c9e_2080874cuda3std3__45__cpo7crbeginE,@object
	.size		_ZN41_INTERNAL_81af956e_4_k_cu_bcaa6c9e_2080874cuda3std3__45__cpo7crbeginE,(_ZN41_INTERNAL_81af956e_4_k_cu_bcaa6c9e_2080874cuda3std6ranges3__45__cpo4nextE - _ZN41_INTERNAL_81af956e_4_k_cu_bcaa6c9e_2080874cuda3std3__45__cpo7crbeginE)
_ZN41_INTERNAL_81af956e_4_k_cu_bcaa6c9e_2080874cuda3std3__45__cpo7crbeginE:
	.zero		1
	.type		_ZN41_INTERNAL_81af956e_4_k_cu_bcaa6c9e_2080874cuda3std6ranges3__45__cpo4nextE,@object
	.size		_ZN41_INTERNAL_81af956e_4_k_cu_bcaa6c9e_2080874cuda3std6ranges3__45__cpo4nextE,(_ZN41_INTERNAL_81af956e_4_k_cu_bcaa6c9e_2080874cuda3std6ranges3__45__cpo4swapE - _ZN41_INTERNAL_81af956e_4_k_cu_bcaa6c9e_2080874cuda3std6ranges3__45__cpo4nextE)
_ZN41_INTERNAL_81af956e_4_k_cu_bcaa6c9e_2080874cuda3std6ranges3__45__cpo4nextE:
	.zero		1
	.type		_ZN41_INTERNAL_81af956e_4_k_cu_bcaa6c9e_2080874cuda3std6ranges3__45__cpo4swapE,@object
	.size		_ZN41_INTERNAL_81af956e_4_k_cu_bcaa6c9e_2080874cuda3std6ranges3__45__cpo4swapE,(_ZN41_INTERNAL_81af956e_4_k_cu_bcaa6c9e_2080876thrust24THRUST_300001_SM_1000_NS8cuda_cub10par_nosyncE - _ZN41_INTERNAL_81af956e_4_k_cu_bcaa6c9e_2080874cuda3std6ranges3__45__cpo4swapE)
_ZN41_INTERNAL_81af956e_4_k_cu_bcaa6c9e_2080874cuda3std6ranges3__45__cpo4swapE:
	.zero		1
	.type		_ZN41_INTERNAL_81af956e_4_k_cu_bcaa6c9e_2080876thrust24THRUST_300001_SM_1000_NS8cuda_cub10par_nosyncE,@object
	.size		_ZN41_INTERNAL_81af956e_4_k_cu_bcaa6c9e_2080876thrust24THRUST_300001_SM_1000_NS8cuda_cub10par_nosyncE,(_ZN41_INTERNAL_81af956e_4_k_cu_bcaa6c9e_2080876thrust24THRUST_300001_SM_1000_NS12placeholders2_9E - _ZN41_INTERNAL_81af956e_4_k_cu_bcaa6c9e_2080876thrust24THRUST_300001_SM_1000_NS8cuda_cub10par_nosyncE)
_ZN41_INTERNAL_81af956e_4_k_cu_bcaa6c9e_2080876thrust24THRUST_300001_SM_1000_NS8cuda_cub10par_nosyncE:
	.zero		1
	.type		_ZN41_INTERNAL_81af956e_4_k_cu_bcaa6c9e_2080876thrust24THRUST_300001_SM_1000_NS12placeholders2_9E,@object
	.size		_ZN41_INTERNAL_81af956e_4_k_cu_bcaa6c9e_2080876thrust24THRUST_300001_SM_1000_NS12placeholders2_9E,(_ZN41_INTERNAL_81af956e_4_k_cu_bcaa6c9e_2080874cuda3std3__443_GLOBAL__N__81af956e_4_k_cu_bcaa6c9e_2080876ignoreE - _ZN41_INTERNAL_81af956e_4_k_cu_bcaa6c9e_2080876thrust24THRUST_300001_SM_1000_NS12placeholders2_9E)
_ZN41_INTERNAL_81af956e_4_k_cu_bcaa6c9e_2080876thrust24THRUST_300001_SM_1000_NS12placeholders2_9E:
	.zero		1
	.type		_ZN41_INTERNAL_81af956e_4_k_cu_bcaa6c9e_2080874cuda3std3__443_GLOBAL__N__81af956e_4_k_cu_bcaa6c9e_2080876ignoreE,@object
	.size		_ZN41_INTERNAL_81af956e_4_k_cu_bcaa6c9e_2080874cuda3std3__443_GLOBAL__N__81af956e_4_k_cu_bcaa6c9e_2080876ignoreE,(_ZN41_INTERNAL_81af956e_4_k_cu_bcaa6c9e_2080874cuda3std6ranges3__45__cpo4dataE - _ZN41_INTERNAL_81af956e_4_k_cu_bcaa6c9e_2080874cuda3std3__443_GLOBAL__N__81af956e_4_k_cu_bcaa6c9e_2080876ignoreE)
_ZN41_INTERNAL_81af956e_4_k_cu_bcaa6c9e_2080874cuda3std3__443_GLOBAL__N__81af956e_4_k_cu_bcaa6c9e_2080876ignoreE:
	.zero		1
	.type		_ZN41_INTERNAL_81af956e_4_k_cu_bcaa6c9e_2080874cuda3std6ranges3__45__cpo4dataE,@object
	.size		_ZN41_INTERNAL_81af956e_4_k_cu_bcaa6c9e_2080874cuda3std6ranges3__45__cpo4dataE,(_ZN41_INTERNAL_81af956e_4_k_cu_bcaa6c9e_2080876thrust24THRUST_300001_SM_1000_NS12placeholders2_1E - _ZN41_INTERNAL_81af956e_4_k_cu_bcaa6c9e_2080874cuda3std6ranges3__45__cpo4dataE)
_ZN41_INTERNAL_81af956e_4_k_cu_bcaa6c9e_2080874cuda3std6ranges3__45__cpo4dataE:
	.zero		1
	.type		_ZN41_INTERNAL_81af956e_4_k_cu_bcaa6c9e_2080876thrust24THRUST_300001_SM_1000_NS12placeholders2_1E,@object
	.size		_ZN41_INTERNAL_81af956e_4_k_cu_bcaa6c9e_2080876thrust24THRUST_300001_SM_1000_NS12placeholders2_1E,(_ZN41_INTERNAL_81af956e_4_k_cu_bcaa6c9e_2080874cuda3std3__45__cpo5beginE - _ZN41_INTERNAL_81af956e_4_k_cu_bcaa6c9e_2080876thrust24THRUST_300001_SM_1000_NS12placeholders2_1E)
_ZN41_INTERNAL_81af956e_4_k_cu_bcaa6c9e_2080876thrust24THRUST_300001_SM_1000_NS12placeholders2_1E:
	.zero		1
	.type		_ZN41_INTERNAL_81af956e_4_k_cu_bcaa6c9e_2080874cuda3std3__45__cpo5beginE,@object
	.size		_ZN41_INTERNAL_81af956e_4_k_cu_bcaa6c9e_2080874cuda3std3__45__cpo5beginE,(_ZN41_INTERNAL_81af956e_4_k_cu_bcaa6c9e_2080874cuda3std6ranges3__45__cpo5beginE - _ZN41_INTERNAL_81af956e_4_k_cu_bcaa6c9e_2080874cuda3std3__45__cpo5beginE)
_ZN41_INTERNAL_81af956e_4_k_cu_bcaa6c9e_2080874cuda3std3__45__cpo5beginE:
	.zero		1
	.type		_ZN41_INTERNAL_81af956e_4_k_cu_bcaa6c9e_2080874cuda3std6ranges3__45__cpo5beginE,@object
	.size		_ZN41_INTERNAL_81af956e_4_k_cu_bcaa6c9e_2080874cuda3std6ranges3__45__cpo5beginE,(_ZN41_INTERNAL_81af956e_4_k_cu_bcaa6c9e_2080876thrust24THRUST_300001_SM_1000_NS12placeholders2_5E - _ZN41_INTERNAL_81af956e_4_k_cu_bcaa6c9e_2080874cuda3std6ranges3__45__cpo5beginE)
_ZN41_INTERNAL_81af956e_4_k_cu_bcaa6c9e_2080874cuda3std6ranges3__45__cpo5beginE:
	.zero		1
	.type		_ZN41_INTERNAL_81af956e_4_k_cu_bcaa6c9e_2080876thrust24THRUST_300001_SM_1000_NS12placeholders2_5E,@object
	.size		_ZN41_INTERNAL_81af956e_4_k_cu_bcaa6c9e_2080876thrust24THRUST_300001_SM_1000_NS12placeholders2_5E,(_ZN41_INTERNAL_81af956e_4_k_cu_bcaa6c9e_2080874cuda3std3__45__cpo6rbeginE - _ZN41_INTERNAL_81af956e_4_k_cu_bcaa6c9e_2080876thrust24THRUST_300001_SM_1000_NS12placeholders2_5E)
_ZN41_INTERNAL_81af956e_4_k_cu_bcaa6c9e_2080876thrust24THRUST_300001_SM_1000_NS12placeholders2_5E:
	.zero		1
	.type		_ZN41_INTERNAL_81af956e_4_k_cu_bcaa6c9e_2080874cuda3std3__45__cpo6rbeginE,@object
	.size		_ZN41_INTERNAL_81af956e_4_k_cu_bcaa6c9e_2080874cuda3std3__45__cpo6rbeginE,(_ZN41_INTERNAL_81af956e_4_k_cu_bcaa6c9e_2080874cuda3std6ranges3__45__cpo7advanceE - _ZN41_INTERNAL_81af956e_4_k_cu_bcaa6c9e_2080874cuda3std3__45__cpo6rbeginE)
_ZN41_INTERNAL_81af956e_4_k_cu_bcaa6c9e_2080874cuda3std3__45__cpo6rbeginE:
	.zero		1
	.type		_ZN41_INTERNAL_81af956e_4_k_cu_bcaa6c9e_2080874cuda3std6ranges3__45__cpo7advanceE,@object
	.size		_ZN41_INTERNAL_81af956e_4_k_cu_bcaa6c9e_2080874cuda3std6ranges3__45__cpo7advanceE,(_ZN41_INTERNAL_81af956e_4_k_cu_bcaa6c9e_2080874cuda3std3__47nulloptE - _ZN41_INTERNAL_81af956e_4_k_cu_bcaa6c9e_2080874cuda3std6ranges3__45__cpo7advanceE)
_ZN41_INTERNAL_81af956e_4_k_cu_bcaa6c9e_2080874cuda3std6ranges3__45__cpo7advanceE:
	.zero		1
	.type		_ZN41_INTERNAL_81af956e_4_k_cu_bcaa6c9e_2080874cuda3std3__47nulloptE,@object
	.size		_ZN41_INTERNAL_81af956e_4_k_cu_bcaa6c9e_2080874cuda3std3__47nulloptE,(_ZN41_INTERNAL_81af956e_4_k_cu_bcaa6c9e_2080874cuda3std6ranges3__45__cpo8distanceE - _ZN41_INTERNAL_81af956e_4_k_cu_bcaa6c9e_2080874cuda3std3__47nulloptE)
_ZN41_INTERNAL_81af956e_4_k_cu_bcaa6c9e_2080874cuda3std3__47nulloptE:
	.zero		1
	.type		_ZN41_INTERNAL_81af956e_4_k_cu_bcaa6c9e_2080874cuda3std6ranges3__45__cpo8distanceE,@object
	.size		_ZN41_INTERNAL_81af956e_4_k_cu_bcaa6c9e_2080874cuda3std6ranges3__45__cpo8distanceE,(_ZN41_INTERNAL_81af956e_4_k_cu_bcaa6c9e_2080876thrust24THRUST_300001_SM_1000_NS12placeholders3_10E - _ZN41_INTERNAL_81af956e_4_k_cu_bcaa6c9e_2080874cuda3std6ranges3__45__cpo8distanceE)
_ZN41_INTERNAL_81af956e_4_k_cu_bcaa6c9e_2080874cuda3std6ranges3__45__cpo8distanceE:
	.zero		1
	.type		_ZN41_INTERNAL_81af956e_4_k_cu_bcaa6c9e_2080876thrust24THRUST_300001_SM_1000_NS12placeholders3_10E,@object
	.size		_ZN41_INTERNAL_81af956e_4_k_cu_bcaa6c9e_2080876thrust24THRUST_300001_SM_1000_NS12placeholders3_10E,(_ZN41_INTERNAL_81af956e_4_k_cu_bcaa6c9e_2080874cuda3std3__419piecewise_constructE - _ZN41_INTERNAL_81af956e_4_k_cu_bcaa6c9e_2080876thrust24THRUST_300001_SM_1000_NS12placeholders3_10E)
_ZN41_INTERNAL_81af956e_4_k_cu_bcaa6c9e_2080876thrust24THRUST_300001_SM_1000_NS12placeholders3_10E:
	.zero		1
	.type		_ZN41_INTERNAL_81af956e_4_k_cu_bcaa6c9e_2080874cuda3std3__419piecewise_constructE,@object
	.size		_ZN41_INTERNAL_81af956e_4_k_cu_bcaa6c9e_2080874cuda3std3__419piecewise_constructE,(_ZN41_INTERNAL_81af956e_4_k_cu_bcaa6c9e_2080874cuda3std6ranges3__45__cpo5cdataE - _ZN41_INTERNAL_81af956e_4_k_cu_bcaa6c9e_2080874cuda3std3__419piecewise_constructE)
_ZN41_INTERNAL_81af956e_4_k_cu_bcaa6c9e_2080874cuda3std3__419piecewise_constructE:
	.zero		1
	.type		_ZN41_INTERNAL_81af956e_4_k_cu_bcaa6c9e_2080874cuda3std6ranges3__45__cpo5cdataE,@object
	.size		_ZN41_INTERNAL_81af956e_4_k_cu_bcaa6c9e_2080874cuda3std6ranges3__45__cpo5cdataE,(_ZN41_INTERNAL_81af956e_4_k_cu_bcaa6c9e_2080876thrust24THRUST_300001_SM_1000_NS12placeholders2_2E - _ZN41_INTERNAL_81af956e_4_k_cu_bcaa6c9e_2080874cuda3std6ranges3__45__cpo5cdataE)
_ZN41_INTERNAL_81af956e_4_k_cu_bcaa6c9e_2080874cuda3std6ranges3__45__cpo5cdataE:
	.zero		1
	.type		_ZN41_INTERNAL_81af956e_4_k_cu_bcaa6c9e_2080876thrust24THRUST_300001_SM_1000_NS12placeholders2_2E,@object
	.size		_ZN41_INTERNAL_81af956e_4_k_cu_bcaa6c9e_2080876thrust24THRUST_300001_SM_1000_NS12placeholders2_2E,(_ZN41_INTERNAL_81af956e_4_k_cu_bcaa6c9e_2080874cuda3std3__45__cpo3endE - _ZN41_INTERNAL_81af956e_4_k_cu_bcaa6c9e_2080876thrust24THRUST_300001_SM_1000_NS12placeholders2_2E)
_ZN41_INTERNAL_81af956e_4_k_cu_bcaa6c9e_2080876thrust24THRUST_300001_SM_1000_NS12placeholders2_2E:
	.zero		1
	.type		_ZN41_INTERNAL_81af956e_4_k_cu_bcaa6c9e_2080874cuda3std3__45__cpo3endE,@object
	.size		_ZN41_INTERNAL_81af956e_4_k_cu_bcaa6c9e_2080874cuda3std3__45__cpo3endE,(_ZN41_INTERNAL_81af956e_4_k_cu_bcaa6c9e_2080874cuda3std6ranges3__45__cpo3endE - _ZN41_INTERNAL_81af956e_4_k_cu_bcaa6c9e_2080874cuda3std3__45__cpo3endE)
_ZN41_INTERNAL_81af956e_4_k_cu_bcaa6c9e_2080874cuda3std3__45__cpo3endE:
	.zero		1
	.type		_ZN41_INTERNAL_81af956e_4_k_cu_bcaa6c9e_2080874cuda3std6ranges3__45__cpo3endE,@object
	.size		_ZN41_INTERNAL_81af956e_4_k_cu_bcaa6c9e_2080874cuda3std6ranges3__45__cpo3endE,(_ZN41_INTERNAL_81af956e_4_k_cu_bcaa6c9e_2080876thrust24THRUST_300001_SM_1000_NS12placeholders2_6E - _ZN41_INTERNAL_81af956e_4_k_cu_bcaa6c9e_2080874cuda3std6ranges3__45__cpo3endE)
_ZN41_INTERNAL_81af956e_4_k_cu_bcaa6c9e_2080874cuda3std6ranges3__45__cpo3endE:
	.zero		1
	.type		_ZN41_INTERNAL_81af956e_4_k_cu_bcaa6c9e_2080876thrust24THRUST_300001_SM_1000_NS12placeholders2_6E,@object
	.size		_ZN41_INTERNAL_81af956e_4_k_cu_bcaa6c9e_2080876thrust24THRUST_300001_SM_1000_NS12placeholders2_6E,(_ZN41_INTERNAL_81af956e_4_k_cu_bcaa6c9e_2080874cuda3std3__45__cpo4rendE - _ZN41_INTERNAL_81af956e_4_k_cu_bcaa6c9e_2080876thrust24THRUST_300001_SM_1000_NS12placeholders2_6E)
_ZN41_INTERNAL_81af956e_4_k_cu_bcaa6c9e_2080876thrust24THRUST_300001_SM_1000_NS12placeholders2_6E:
	.zero		1
	.type		_ZN41_INTERNAL_81af956e_4_k_cu_bcaa6c9e_2080874cuda3std3__45__cpo4rendE,@object
	.size		_ZN41_INTERNAL_81af956e_4_k_cu_bcaa6c9e_2080874cuda3std3__45__cpo4rendE,(_ZN41_INTERNAL_81af956e_4_k_cu_bcaa6c9e_2080874cuda3std6ranges3__45__cpo9iter_swapE - _ZN41_INTERNAL_81af956e_4_k_cu_bcaa6c9e_2080874cuda3std3__45__cpo4rendE)
_ZN41_INTERNAL_81af956e_4_k_cu_bcaa6c9e_2080874cuda3std3__45__cpo4rendE:
	.zero		1
	.type		_ZN41_INTERNAL_81af956e_4_k_cu_bcaa6c9e_2080874cuda3std6ranges3__45__cpo9iter_swapE,@object
	.size		_ZN41_INTERNAL_81af956e_4_k_cu_bcaa6c9e_2080874cuda3std6ranges3__45__cpo9iter_swapE,(_ZN41_INTERNAL_81af956e_4_k_cu_bcaa6c9e_2080874cuda3std3__48unexpectE - _ZN41_INTERNAL_81af956e_4_k_cu_bcaa6c9e_2080874cuda3std6ranges3__45__cpo9iter_swapE)
_ZN41_INTERNAL_81af956e_4_k_cu_bcaa6c9e_2080874cuda3std6ranges3__45__cpo9iter_swapE:
	.zero		1
	.type		_ZN41_INTERNAL_81af956e_4_k_cu_bcaa6c9e_2080874cuda3std3__48unexpectE,@object
	.size		_ZN41_INTERNAL_81af956e_4_k_cu_bcaa6c9e_2080874cuda3std3__48unexpectE,(_ZN41_INTERNAL_81af956e_4_k_cu_bcaa6c9e_2080876thrust24THRUST_300001_SM_1000_NS8cuda_cub3parE - _ZN41_INTERNAL_81af956e_4_k_cu_bcaa6c9e_2080874cuda3std3__48unexpectE)
_ZN41_INTERNAL_81af956e_4_k_cu_bcaa6c9e_2080874cuda3std3__48unexpectE:
	.zero		1
	.type		_ZN41_INTERNAL_81af956e_4_k_cu_bcaa6c9e_2080876thrust24THRUST_300001_SM_1000_NS8cuda_cub3parE,@object
	.size		_ZN41_INTERNAL_81af956e_4_k_cu_bcaa6c9e_2080876thrust24THRUST_300001_SM_1000_NS8cuda_cub3parE,(_ZN41_INTERNAL_81af956e_4_k_cu_bcaa6c9e_2080876thrust24THRUST_300001_SM_1000_NS12placeholders2_4E - _ZN41_INTERNAL_81af956e_4_k_cu_bcaa6c9e_2080876thrust24THRUST_300001_SM_1000_NS8cuda_cub3parE)
_ZN41_INTERNAL_81af956e_4_k_cu_bcaa6c9e_2080876thrust24THRUST_300001_SM_1000_NS8cuda_cub3parE:
	.zero		1
	.type		_ZN41_INTERNAL_81af956e_4_k_cu_bcaa6c9e_2080876thrust24THRUST_300001_SM_1000_NS12placeholders2_4E,@object
	.size		_ZN41_INTERNAL_81af956e_4_k_cu_bcaa6c9e_2080876thrust24THRUST_300001_SM_1000_NS12placeholders2_4E,(_ZN41_INTERNAL_81af956e_4_k_cu_bcaa6c9e_2080874cuda3std3__45__cpo4cendE - _ZN41_INTERNAL_81af956e_4_k_cu_bcaa6c9e_2080876thrust24THRUST_300001_SM_1000_NS12placeholders2_4E)
_ZN41_INTERNAL_81af956e_4_k_cu_bcaa6c9e_2080876thrust24THRUST_300001_SM_1000_NS12placeholders2_4E:
	.zero		1
	.type		_ZN41_INTERNAL_81af956e_4_k_cu_bcaa6c9e_2080874cuda3std3__45__cpo4cendE,@object
	.size		_ZN41_INTERNAL_81af956e_4_k_cu_bcaa6c9e_2080874cuda3std3__45__cpo4cendE,(_ZN41_INTERNAL_81af956e_4_k_cu_bcaa6c9e_2080874cuda3std6ranges3__45__cpo4cendE - _ZN41_INTERNAL_81af956e_4_k_cu_bcaa6c9e_2080874cuda3std3__45__cpo4cendE)
_ZN41_INTERNAL_81af956e_4_k_cu_bcaa6c9e_2080874cuda3std3__45__cpo4cendE:
	.zero		1
	.type		_ZN41_INTERNAL_81af956e_4_k_cu_bcaa6c9e_2080874cuda3std6ranges3__45__cpo4cendE,@object
	.size		_ZN41_INTERNAL_81af956e_4_k_cu_bcaa6c9e_2080874cuda3std6ranges3__45__cpo4cendE,(_ZN41_INTERNAL_81af956e_4_k_cu_bcaa6c9e_2080874cuda3std3__420unreachable_sentinelE - _ZN41_INTERNAL_81af956e_4_k_cu_bcaa6c9e_2080874cuda3std6ranges3__45__cpo4cendE)
_ZN41_INTERNAL_81af956e_4_k_cu_bcaa6c9e_2080874cuda3std6ranges3__45__cpo4cendE:
	.zero		1
	.type		_ZN41_INTERNAL_81af956e_4_k_cu_bcaa6c9e_2080874cuda3std3__420unreachable_sentinelE,@object
	.size		_ZN41_INTERNAL_81af956e_4_k_cu_bcaa6c9e_2080874cuda3std3__420unreachable_sentinelE,(_ZN41_INTERNAL_81af956e_4_k_cu_bcaa6c9e_2080874cuda3std6ranges3__45__cpo5ssizeE - _ZN41_INTERNAL_81af956e_4_k_cu_bcaa6c9e_2080874cuda3std3__420unreachable_sentinelE)
_ZN41_INTERNAL_81af956e_4_k_cu_bcaa6c9e_2080874cuda3std3__420unreachable_sentinelE:
	.zero		1
	.type		_ZN41_INTERNAL_81af956e_4_k_cu_bcaa6c9e_2080874cuda3std6ranges3__45__cpo5ssizeE,@object
	.size		_ZN41_INTERNAL_81af956e_4_k_cu_bcaa6c9e_2080874cuda3std6ranges3__45__cpo5ssizeE,(_ZN41_INTERNAL_81af956e_4_k_cu_bcaa6c9e_2080876thrust24THRUST_300001_SM_1000_NS12placeholders2_8E - _ZN41_INTERNAL_81af956e_4_k_cu_bcaa6c9e_2080874cuda3std6ranges3__45__cpo5ssizeE)
_ZN41_INTERNAL_81af956e_4_k_cu_bcaa6c9e_2080874cuda3std6ranges3__45__cpo5ssizeE:
	.zero		1
	.type		_ZN41_INTERNAL_81af956e_4_k_cu_bcaa6c9e_2080876thrust24THRUST_300001_SM_1000_NS12placeholders2_8E,@object
	.size		_ZN41_INTERNAL_81af956e_4_k_cu_bcaa6c9e_2080876thrust24THRUST_300001_SM_1000_NS12placeholders2_8E,(_ZN41_INTERNAL_81af956e_4_k_cu_bcaa6c9e_2080874cuda3std3__45__cpo5crendE - _ZN41_INTERNAL_81af956e_4_k_cu_bcaa6c9e_2080876thrust24THRUST_300001_SM_1000_NS12placeholders2_8E)
_ZN41_INTERNAL_81af956e_4_k_cu_bcaa6c9e_2080876thrust24THRUST_300001_SM_1000_NS12placeholders2_8E:
	.zero		1
	.type		_ZN41_INTERNAL_81af956e_4_k_cu_bcaa6c9e_2080874cuda3std3__45__cpo5crendE,@object
	.size		_ZN41_INTERNAL_81af956e_4_k_cu_bcaa6c9e_2080874cuda3std3__45__cpo5crendE,(_ZN41_INTERNAL_81af956e_4_k_cu_bcaa6c9e_2080874cuda3std6ranges3__45__cpo4prevE - _ZN41_INTERNAL_81af956e_4_k_cu_bcaa6c9e_2080874cuda3std3__45__cpo5crendE)
_ZN41_INTERNAL_81af956e_4_k_cu_bcaa6c9e_2080874cuda3std3__45__cpo5crendE:
	.zero		1
	.type		_ZN41_INTERNAL_81af956e_4_k_cu_bcaa6c9e_2080874cuda3std6ranges3__45__cpo4prevE,@object
	.size		_ZN41_INTERNAL_81af956e_4_k_cu_bcaa6c9e_2080874cuda3std6ranges3__45__cpo4prevE,(_ZN41_INTERNAL_81af956e_4_k_cu_bcaa6c9e_2080874cuda3std6ranges3__45__cpo9iter_moveE - _ZN41_INTERNAL_81af956e_4_k_cu_bcaa6c9e_2080874cuda3std6ranges3__45__cpo4prevE)
_ZN41_INTERNAL_81af956e_4_k_cu_bcaa6c9e_2080874cuda3std6ranges3__45__cpo4prevE:
	.zero		1
	.type		_ZN41_INTERNAL_81af956e_4_k_cu_bcaa6c9e_2080874cuda3std6ranges3__45__cpo9iter_moveE,@object
	.size		_ZN41_INTERNAL_81af956e_4_k_cu_bcaa6c9e_2080874cuda3std6ranges3__45__cpo9iter_moveE,(_ZN41_INTERNAL_81af956e_4_k_cu_bcaa6c9e_2080876thrust24THRUST_300001_SM_1000_NS6system6detail10sequential3seqE - _ZN41_INTERNAL_81af956e_4_k_cu_bcaa6c9e_2080874cuda3std6ranges3__45__cpo9iter_moveE)
_ZN41_INTERNAL_81af956e_4_k_cu_bcaa6c9e_2080874cuda3std6ranges3__45__cpo9iter_moveE:
	.zero		1
	.type		_ZN41_INTERNAL_81af956e_4_k_cu_bcaa6c9e_2080876thrust24THRUST_300001_SM_1000_NS6system6detail10sequential3seqE,@object
	.size		_ZN41_INTERNAL_81af956e_4_k_cu_bcaa6c9e_2080876thrust24THRUST_300001_SM_1000_NS6system6detail10sequential3seqE,(.L_31 - _ZN41_INTERNAL_81af956e_4_k_cu_bcaa6c9e_2080876thrust24THRUST_300001_SM_1000_NS6system6detail10sequential3seqE)
_ZN41_INTERNAL_81af956e_4_k_cu_bcaa6c9e_2080876thrust24THRUST_300001_SM_1000_NS6system6detail10sequential3seqE:
	.zero		1
.L_31:


//--------------------- .nv.constant0._ZN3cub18CUB_300001_SM_10006detail11EmptyKernelIvEEvv --------------------------
	.section	.nv.constant0._ZN3cub18CUB_300001_SM_10006detail11EmptyKernelIvEEvv,"a",@progbits
	.sectionflags	@""
	.align	4
.nv.constant0._ZN3cub18CUB_300001_SM_10006detail11EmptyKernelIvEEvv:
	.zero		896


//--------------------- SYMBOLS --------------------------

	.type		.nv.reservedSmem.offset0,@object
	.size		.nv.reservedSmem.offset0,0x4
